//
// Generated by NVIDIA NVVM Compiler
//
// Compiler Build ID: CL-36424714
// Cuda compilation tools, release 13.0, V13.0.88
// Based on NVVM 20.0.0
//

.version 9.0
.target sm_100
.address_size 64

	// .globl	_Z6squarePKfPfi

.visible .entry _Z6squarePKfPfi(
	.param .u64 .ptr .align 1 _Z6squarePKfPfi_param_0,
	.param .u64 .ptr .align 1 _Z6squarePKfPfi_param_1,
	.param .u32 _Z6squarePKfPfi_param_2
)
{
	.reg .pred 	%p<7>;
	.reg .b32 	%r<31>;
	.reg .b32 	%f<11>;
	.reg .b64 	%rd<18>;

	ld.param.u64 	%rd3, [_Z6squarePKfPfi_param_0];
	ld.param.u64 	%rd4, [_Z6squarePKfPfi_param_1];
	ld.param.u32 	%r12, [_Z6squarePKfPfi_param_2];
	cvta.to.global.u64 	%rd1, %rd4;
	cvta.to.global.u64 	%rd2, %rd3;
	mov.u32 	%r13, %ctaid.x;
	mov.u32 	%r14, %ntid.x;
	mov.u32 	%r15, %tid.x;
	mad.lo.s32 	%r29, %r13, %r14, %r15;
	mov.u32 	%r16, %nctaid.x;
	mul.lo.s32 	%r2, %r14, %r16;
	setp.ge.s32 	%p1, %r29, %r12;
	@%p1 bra 	$L__BB0_7;
	add.s32 	%r17, %r29, %r2;
	max.s32 	%r18, %r12, %r17;
	setp.lt.s32 	%p2, %r17, %r12;
	selp.u32 	%r19, 1, 0, %p2;
	add.s32 	%r20, %r17, %r19;
	sub.s32 	%r21, %r18, %r20;
	div.u32 	%r22, %r21, %r2;
	add.s32 	%r3, %r22, %r19;
	and.b32  	%r23, %r3, 3;
	setp.eq.s32 	%p3, %r23, 3;
	@%p3 bra 	$L__BB0_4;
	add.s32 	%r24, %r3, 1;
	and.b32  	%r25, %r24, 3;
	neg.s32 	%r27, %r25;
$L__BB0_3:
	.pragma "nounroll";
	mul.wide.s32 	%rd5, %r29, 4;
	add.s64 	%rd6, %rd1, %rd5;
	add.s64 	%rd7, %rd2, %rd5;
	ld.global.nc.f32 	%f1, [%rd7];
	mul.f32 	%f2, %f1, %f1;
	st.global.f32 	[%rd6], %f2;
	add.s32 	%r29, %r29, %r2;
	add.s32 	%r27, %r27, 1;
	setp.ne.s32 	%p4, %r27, 0;
	@%p4 bra 	$L__BB0_3;
$L__BB0_4:
	setp.lt.u32 	%p5, %r3, 3;
	@%p5 bra 	$L__BB0_7;
	mul.wide.s32 	%rd11, %r2, 4;
	shl.b32 	%r26, %r2, 2;
$L__BB0_6:
	mul.wide.s32 	%rd8, %r29, 4;
	add.s64 	%rd9, %rd2, %rd8;
	ld.global.nc.f32 	%f3, [%rd9];
	mul.f32 	%f4, %f3, %f3;
	add.s64 	%rd10, %rd1, %rd8;
	st.global.f32 	[%rd10], %f4;
	add.s64 	%rd12, %rd9, %rd11;
	ld.global.nc.f32 	%f5, [%rd12];
	mul.f32 	%f6, %f5, %f5;
	add.s64 	%rd13, %rd10, %rd11;
	st.global.f32 	[%rd13], %f6;
	add.s64 	%rd14, %rd12, %rd11;
	ld.global.nc.f32 	%f7, [%rd14];
	mul.f32 	%f8, %f7, %f7;
	add.s64 	%rd15, %rd13, %rd11;
	st.global.f32 	[%rd15], %f8;
	add.s64 	%rd16, %rd14, %rd11;
	ld.global.nc.f32 	%f9, [%rd16];
	mul.f32 	%f10, %f9, %f9;
	add.s64 	%rd17, %rd15, %rd11;
	st.global.f32 	[%rd17], %f10;
	add.s32 	%r29, %r26, %r29;
	setp.lt.s32 	%p6, %r29, %r12;
	@%p6 bra 	$L__BB0_6;
$L__BB0_7:
	ret;

}


// ===== COMPILED SASS (sm_100) =====

	.target	sm_100

	.elftype	@"ET_EXEC"


//--------------------- .note.nv.tkinfo           --------------------------
	.section	.note.nv.tkinfo,"",@"SHT_NOTE"
	.sectionflags	@"SHF_NOTE_NV_TKINFO"
	.tkinfo
        /*0018*/ 	.word	0x00000002
        /*0030*/ 	.string	""
        /*0030*/ 	.string	"ptxas"
        /*0030*/ 	.string	"Cuda compilation tools, release 13.0, V13.0.88"
        /*0030*/ 	.string	"Build cuda_13.0.r13.0/compiler.36424714_0"
        /*0030*/ 	.string	"-arch sm_100 -m 64 "



//--------------------- .note.nv.cuinfo           --------------------------
	.section	.note.nv.cuinfo,"",@"SHT_NOTE"
	.sectionflags	@"SHF_NOTE_NV_CUINFO"
        /*0018*/ 	.short	0x0002
        /*001a*/ 	.short	0x0064
        /*001c*/ 	.short	0x0082
	.zero		2


//--------------------- .nv.info                  --------------------------
	.section	.nv.info,"",@"SHT_CUDA_INFO"
	.align	4


	//----- nvinfo : EIATTR_REGCOUNT
	.align		4
        /*0000*/ 	.byte	0x04, 0x2f
        /*0002*/ 	.short	(.L_1 - .L_0)
	.align		4
.L_0:
        /*0004*/ 	.word	index@(_Z6squarePKfPfi)
        /*0008*/ 	.word	0x00000020


	//----- nvinfo : EIATTR_FRAME_SIZE
	.align		4
.L_1:
        /*000c*/ 	.byte	0x04, 0x11
        /*000e*/ 	.short	(.L_3 - .L_2)
	.align		4
.L_2:
        /*0010*/ 	.word	index@(_Z6squarePKfPfi)
        /*0014*/ 	.word	0x00000000


	//----- nvinfo : EIATTR_MIN_STACK_SIZE
	.align		4
.L_3:
        /*0018*/ 	.byte	0x04, 0x12
        /*001a*/ 	.short	(.L_5 - .L_4)
	.align		4
.L_4:
        /*001c*/ 	.word	index@(_Z6squarePKfPfi)
        /*0020*/ 	.word	0x00000000
.L_5:


//--------------------- .nv.compat                --------------------------
	.section	.nv.compat,"",@"SHT_CUDA_COMPAT_INFO"
	.align	4
        /*0000*/ 	.byte	0x02, 0x09, 0x00, 0x00, 0x02, 0x02, 0x01, 0x00, 0x02, 0x05, 0x05, 0x00, 0x03, 0x07, 0x01, 0x01
        /*0010*/ 	.byte	0x02, 0x03, 0x00, 0x00, 0x02, 0x06, 0x01, 0x00, 0x04, 0x0b, 0x08, 0x00, 0x09, 0x00, 0x00, 0x00
        /*0020*/ 	.byte	0x00, 0x00, 0x00, 0x00


//--------------------- .nv.info._Z6squarePKfPfi  --------------------------
	.section	.nv.info._Z6squarePKfPfi,"",@"SHT_CUDA_INFO"
	.sectionflags	@""
	.align	4


	//----- nvinfo : EIATTR_CUDA_API_VERSION
	.align		4
        /*0000*/ 	.byte	0x04, 0x37
        /*0002*/ 	.short	(.L_7 - .L_6)
.L_6:
        /*0004*/ 	.word	0x00000082


	//----- nvinfo : EIATTR_KPARAM_INFO
	.align		4
.L_7:
        /*0008*/ 	.byte	0x04, 0x17
        /*000a*/ 	.short	(.L_9 - .L_8)
.L_8:
        /*000c*/ 	.word	0x00000000
        /*0010*/ 	.short	0x0002
        /*0012*/ 	.short	0x0010
        /*0014*/ 	.byte	0x00, 0xf0, 0x11, 0x00


	//----- nvinfo : EIATTR_KPARAM_INFO
	.align		4
.L_9:
        /*0018*/ 	.byte	0x04, 0x17
        /*001a*/ 	.short	(.L_11 - .L_10)
.L_10:
        /*001c*/ 	.word	0x00000000
        /*0020*/ 	.short	0x0001
        /*0022*/ 	.short	0x0008
        /*0024*/ 	.byte	0x00, 0xf5, 0x21, 0x00


	//----- nvinfo : EIATTR_KPARAM_INFO
	.align		4
.L_11:
        /*0028*/ 	.byte	0x04, 0x17
        /*002a*/ 	.short	(.L_13 - .L_12)
.L_12:
        /*002c*/ 	.word	0x00000000
        /*0030*/ 	.short	0x0000
        /*0032*/ 	.short	0x0000
        /*0034*/ 	.byte	0x00, 0xf5, 0x21, 0x00


	//----- nvinfo : EIATTR_SPARSE_MMA_MASK
	.align		4
.L_13:
        /*0038*/ 	.byte	0x03, 0x50
        /*003a*/ 	.short	0x0000


	//----- nvinfo : EIATTR_MAXREG_COUNT
	.align		4
        /*003c*/ 	.byte	0x03, 0x1b
        /*003e*/ 	.short	0x00ff


	//----- nvinfo : EIATTR_MERCURY_ISA_VERSION
	.align		4
        /*0040*/ 	.byte	0x03, 0x5f
        /*0042*/ 	.short	0x0101


	//----- nvinfo : EIATTR_VRC_CTA_INIT_COUNT
	.align		4
        /*0044*/ 	.byte	0x02, 0x4a
	.zero		1
	.zero		1


	//----- nvinfo : EIATTR_EXIT_INSTR_OFFSETS
	.align		4
        /*0048*/ 	.byte	0x04, 0x1c
        /*004a*/ 	.short	(.L_15 - .L_14)


	//   ....[0]....
.L_14:
        /*004c*/ 	.word	0x00000090


	//   ....[1]....
        /*0050*/ 	.word	0x00000390


	//   ....[2]....
        /*0054*/ 	.word	0x00000510


	//----- nvinfo : EIATTR_CRS_STACK_SIZE
	.align		4
.L_15:
        /*0058*/ 	.byte	0x04, 0x1e
        /*005a*/ 	.short	(.L_17 - .L_16)
.L_16:
        /*005c*/ 	.word	0x00000000


	//----- nvinfo : EIATTR_CBANK_PARAM_SIZE
	.align		4
.L_17:
        /*0060*/ 	.byte	0x03, 0x19
        /*0062*/ 	.short	0x0014


	//----- nvinfo : EIATTR_PARAM_CBANK
	.align		4
        /*0064*/ 	.byte	0x04, 0x0a
        /*0066*/ 	.short	(.L_19 - .L_18)
	.align		4
.L_18:
        /*0068*/ 	.word	index@(.nv.constant0._Z6squarePKfPfi)
        /*006c*/ 	.short	0x0380
        /*006e*/ 	.short	0x0014


	//----- nvinfo : EIATTR_SW_WAR
	.align		4
.L_19:
        /*0070*/ 	.byte	0x04, 0x36
        /*0072*/ 	.short	(.L_21 - .L_20)
.L_20:
        /*0074*/ 	.word	0x00000008
.L_21:


//--------------------- .nv.callgraph             --------------------------
	.section	.nv.callgraph,"",@"SHT_CUDA_CALLGRAPH"
	.align	4
	.sectionentsize	8
	.align		4
        /*0000*/ 	.word	0x00000000
	.align		4
        /*0004*/ 	.word	0xffffffff
	.align		4
        /*0008*/ 	.word	0x00000000
	.align		4
        /*000c*/ 	.word	0xfffffffe
	.align		4
        /*0010*/ 	.word	0x00000000
	.align		4
        /*0014*/ 	.word	0xfffffffd
	.align		4
        /*0018*/ 	.word	0x00000000
	.align		4
        /*001c*/ 	.word	0xfffffffc


//--------------------- .text._Z6squarePKfPfi     --------------------------
	.section	.text._Z6squarePKfPfi,"ax",@progbits
	.align	128
        .global         _Z6squarePKfPfi
        .type           _Z6squarePKfPfi,@function
        .size           _Z6squarePKfPfi,(.L_x_5 - _Z6squarePKfPfi)
        .other          _Z6squarePKfPfi,@"STO_CUDA_ENTRY STV_DEFAULT"
_Z6squarePKfPfi:
.text._Z6squarePKfPfi:
[----:B------:R-:W-:Y:S01]  /*0000*/  LDC R1, c[0x0][0x37c] ;  /* 0x0000df00ff017b82 */ /* 0x000fe20000000800 */
[----:B------:R-:W0:Y:S07]  /*0010*/  S2R R7, SR_TID.X ;  /* 0x0000000000077919 */ /* 0x000e2e0000002100 */
[----:B------:R-:W0:Y:S01]  /*0020*/  S2UR UR4, SR_CTAID.X ;  /* 0x00000000000479c3 */ /* 0x000e220000002500 */
[----:B------:R-:W1:Y:S07]  /*0030*/  LDCU UR6, c[0x0][0x390] ;  /* 0x00007200ff0677ac */ /* 0x000e6e0008000800 */
[----:B------:R-:W0:Y:S01]  /*0040*/  LDC R0, c[0x0][0x360] ;  /* 0x0000d800ff007b82 */ /* 0x000e220000000800 */
[----:B------:R-:W2:Y:S01]  /*0050*/  LDCU UR5, c[0x0][0x370] ;  /* 0x00006e00ff0577ac */ /* 0x000ea20008000800 */
[----:B0-----:R-:W-:-:S02]  /*0060*/  IMAD R7, R0, UR4, R7 ;  /* 0x0000000400077c24 */ /* 0x001fc4000f8e0207 */
[----:B--2---:R-:W-:-:S03]  /*0070*/  IMAD R0, R0, UR5, RZ ;  /* 0x0000000500007c24 */ /* 0x004fc6000f8e02ff */
[----:B-1----:R-:W-:-:S13]  /*0080*/  ISETP.GE.AND P0, PT, R7, UR6, PT ;  /* 0x0000000607007c0c */ /* 0x002fda000bf06270 */
[----:B------:R-:W-:Y:S05]  /*0090*/  @P0 EXIT ;  /* 0x000000000000094d */ /* 0x000fea0003800000 */
[----:B------:R-:W0:Y:S01]  /*00a0*/  I2F.U32.RP R8, R0 ;  /* 0x0000000000087306 */ /* 0x000e220000209000 */
[C---:B------:R-:W-:Y:S01]  /*00b0*/  IMAD.IADD R4, R0.reuse, 0x1, R7 ;  /* 0x0000000100047824 */ /* 0x040fe200078e0207 */
[----:B------:R-:W-:Y:S01]  /*00c0*/  IADD3 R9, PT, PT, RZ, -R0, RZ ;  /* 0x80000000ff097210 */ /* 0x000fe20007ffe0ff */
[----:B------:R-:W1:Y:S01]  /*00d0*/  LDCU.64 UR4, c[0x0][0x358] ;  /* 0x00006b00ff0477ac */ /* 0x000e620008000a00 */
[----:B------:R-:W-:Y:S01]  /*00e0*/  ISETP.NE.U32.AND P2, PT, R0, RZ, PT ;  /* 0x000000ff0000720c */ /* 0x000fe20003f45070 */
[----:B------:R-:W-:Y:S01]  /*00f0*/  BSSY.RECONVERGENT B0, `(.L_x_0) ;  /* 0x0000029000007945 */ /* 0x000fe20003800200 */
[C---:B------:R-:W-:Y:S02]  /*0100*/  ISETP.GE.AND P0, PT, R4.reuse, UR6, PT ;  /* 0x0000000604007c0c */ /* 0x040fe4000bf06270 */
[----:B------:R-:W-:Y:S02]  /*0110*/  VIMNMX R5, PT, PT, R4, UR6, !PT ;  /* 0x0000000604057c48 */ /* 0x000fe4000ffe0100 */
[----:B------:R-:W-:-:S04]  /*0120*/  SEL R6, RZ, 0x1, P0 ;  /* 0x00000001ff067807 */ /* 0x000fc80000000000 */
[----:B------:R-:W-:Y:S01]  /*0130*/  IADD3 R5, PT, PT, R5, -R4, -R6 ;  /* 0x8000000405057210 */ /* 0x000fe20007ffe806 */
[----:B0-----:R-:W0:Y:S02]  /*0140*/  MUFU.RCP R8, R8 ;  /* 0x0000000800087308 */ /* 0x001e240000001000 */
[----:B0-----:R-:W-:-:S06]  /*0150*/  IADD3 R2, PT, PT, R8, 0xffffffe, RZ ;  /* 0x0ffffffe08027810 */ /* 0x001fcc0007ffe0ff */
[----:B------:R0:W2:Y:S02]  /*0160*/  F2I.FTZ.U32.TRUNC.NTZ R3, R2 ;  /* 0x0000000200037305 */ /* 0x0000a4000021f000 */
[----:B0-----:R-:W-:Y:S02]  /*0170*/  HFMA2 R2, -RZ, RZ, 0, 0 ;  /* 0x00000000ff027431 */ /* 0x001fe400000001ff */
[----:B--2---:R-:W-:-:S04]  /*0180*/  IMAD R9, R9, R3, RZ ;  /* 0x0000000309097224 */ /* 0x004fc800078e02ff */
[----:B------:R-:W-:-:S06]  /*0190*/  IMAD.HI.U32 R8, R3, R9, R2 ;  /* 0x0000000903087227 */ /* 0x000fcc00078e0002 */
[----:B------:R-:W-:-:S05]  /*01a0*/  IMAD.HI.U32 R9, R8, R5, RZ ;  /* 0x0000000508097227 */ /* 0x000fca00078e00ff */
[----:B------:R-:W-:-:S05]  /*01b0*/  IADD3 R2, PT, PT, -R9, RZ, RZ ;  /* 0x000000ff09027210 */ /* 0x000fca0007ffe1ff */
[----:B------:R-:W-:Y:S02]  /*01c0*/  IMAD R5, R0, R2, R5 ;  /* 0x0000000200057224 */ /* 0x000fe400078e0205 */
[----:B------:R-:W0:Y:S03]  /*01d0*/  LDC.64 R2, c[0x0][0x388] ;  /* 0x0000e200ff027b82 */ /* 0x000e260000000a00 */
[----:B------:R-:W-:-:S13]  /*01e0*/  ISETP.GE.U32.AND P0, PT, R5, R0, PT ;  /* 0x000000000500720c */ /* 0x000fda0003f06070 */
[----:B------:R-:W-:Y:S01]  /*01f0*/  @P0 IMAD.IADD R5, R5, 0x1, -R0 ;  /* 0x0000000105050824 */ /* 0x000fe200078e0a00 */
[----:B------:R-:W-:-:S04]  /*0200*/  @P0 IADD3 R9, PT, PT, R9, 0x1, RZ ;  /* 0x0000000109090810 */ /* 0x000fc80007ffe0ff */
[----:B------:R-:W-:Y:S02]  /*0210*/  ISETP.GE.U32.AND P1, PT, R5, R0, PT ;  /* 0x000000000500720c */ /* 0x000fe40003f26070 */
[----:B------:R-:W2:Y:S11]  /*0220*/  LDC.64 R4, c[0x0][0x380] ;  /* 0x0000e000ff047b82 */ /* 0x000eb60000000a00 */
[----:B------:R-:W-:-:S02]  /*0230*/  @P1 IADD3 R9, PT, PT, R9, 0x1, RZ ;  /* 0x0000000109091810 */ /* 0x000fc40007ffe0ff */
[----:B------:R-:W-:-:S05]  /*0240*/  @!P2 LOP3.LUT R9, RZ, R0, RZ, 0x33, !PT ;  /* 0x00000000ff09a212 */ /* 0x000fca00078e33ff */
[----:B------:R-:W-:-:S05]  /*0250*/  IMAD.IADD R6, R6, 0x1, R9 ;  /* 0x0000000106067824 */ /* 0x000fca00078e0209 */
[C---:B------:R-:W-:Y:S02]  /*0260*/  LOP3.LUT R8, R6.reuse, 0x3, RZ, 0xc0, !PT ;  /* 0x0000000306087812 */ /* 0x040fe400078ec0ff */
[----:B------:R-:W-:Y:S02]  /*0270*/  ISETP.GE.U32.AND P1, PT, R6, 0x3, PT ;  /* 0x000000030600780c */ /* 0x000fe40003f26070 */
[----:B------:R-:W-:-:S13]  /*0280*/  ISETP.NE.AND P0, PT, R8, 0x3, PT ;  /* 0x000000030800780c */ /* 0x000fda0003f05270 */
[----:B01----:R-:W-:Y:S05]  /*0290*/  @!P0 BRA `(.L_x_1) ;  /* 0x0000000000388947 */ /* 0x003fea0003800000 */
[----:B------:R-:W0:Y:S01]  /*02a0*/  LDC.64 R14, c[0x0][0x380] ;  /* 0x0000e000ff0e7b82 */ /* 0x000e220000000a00 */
[----:B------:R-:W-:-:S04]  /*02b0*/  IADD3 R6, PT, PT, R6, 0x1, RZ ;  /* 0x0000000106067810 */ /* 0x000fc80007ffe0ff */
[----:B------:R-:W-:-:S03]  /*02c0*/  LOP3.LUT R6, R6, 0x3, RZ, 0xc0, !PT ;  /* 0x0000000306067812 */ /* 0x000fc600078ec0ff */
[----:B------:R-:W1:Y:S01]  /*02d0*/  LDC.64 R12, c[0x0][0x388] ;  /* 0x0000e200ff0c7b82 */ /* 0x000e620000000a00 */
[----:B------:R-:W-:-:S07]  /*02e0*/  IADD3 R6, PT, PT, -R6, RZ, RZ ;  /* 0x000000ff06067210 */ /* 0x000fce0007ffe1ff */
.L_x_2:
[----:B0-----:R-:W-:-:S06]  /*02f0*/  IMAD.WIDE R10, R7, 0x4, R14 ;  /* 0x00000004070a7825 */ /* 0x001fcc00078e020e */
[----:B---3--:R-:W3:Y:S01]  /*0300*/  LDG.E.CONSTANT R10, desc[UR4][R10.64] ;  /* 0x000000040a0a7981 */ /* 0x008ee2000c1e9900 */
[----:B-1----:R-:W-:Y:S01]  /*0310*/  IMAD.WIDE R8, R7, 0x4, R12 ;  /* 0x0000000407087825 */ /* 0x002fe200078e020c */
[----:B------:R-:W-:-:S03]  /*0320*/  IADD3 R7, PT, PT, R0, R7, RZ ;  /* 0x0000000700077210 */ /* 0x000fc60007ffe0ff */
[----:B------:R-:W-:-:S05]  /*0330*/  VIADD R6, R6, 0x1 ;  /* 0x0000000106067836 */ /* 0x000fca0000000000 */
[----:B------:R-:W-:Y:S01]  /*0340*/  ISETP.NE.AND P0, PT, R6, RZ, PT ;  /* 0x000000ff0600720c */ /* 0x000fe20003f05270 */
[----:B---3--:R-:W-:-:S05]  /*0350*/  FMUL R17, R10, R10 ;  /* 0x0000000a0a117220 */ /* 0x008fca0000400000 */
[----:B------:R3:W-:Y:S07]  /*0360*/  STG.E desc[UR4][R8.64], R17 ;  /* 0x0000001108007986 */ /* 0x0007ee000c101904 */
[----:B------:R-:W-:Y:S05]  /*0370*/  @P0 BRA `(.L_x_2) ;  /* 0xfffffffc00dc0947 */ /* 0x000fea000383ffff */
.L_x_1:
[----:B------:R-:W-:Y:S05]  /*0380*/  BSYNC.RECONVERGENT B0 ;  /* 0x0000000000007941 */ /* 0x000fea0003800200 */
.L_x_0:
[----:B------:R-:W-:Y:S05]  /*0390*/  @!P1 EXIT ;  /* 0x000000000000994d */ /* 0x000fea0003800000 */
.L_x_3:
[----:B0-2---:R-:W-:-:S04]  /*03a0*/  IMAD.WIDE R22, R7, 0x4, R4 ;  /* 0x0000000407167825 */ /* 0x005fc800078e0204 */
[C---:B---3--:R-:W-:Y:S02]  /*03b0*/  IMAD.WIDE R16, R0.reuse, 0x4, R22 ;  /* 0x0000000400107825 */ /* 0x048fe400078e0216 */
[----:B------:R-:W2:Y:S02]  /*03c0*/  LDG.E.CONSTANT R22, desc[UR4][R22.64] ;  /* 0x0000000416167981 */ /* 0x000ea4000c1e9900 */
[C---:B------:R-:W-:Y:S02]  /*03d0*/  IMAD.WIDE R18, R0.reuse, 0x4, R16 ;  /* 0x0000000400127825 */ /* 0x040fe400078e0210 */
[----:B------:R-:W3:Y:S02]  /*03e0*/  LDG.E.CONSTANT R16, desc[UR4][R16.64] ;  /* 0x0000000410107981 */ /* 0x000ee4000c1e9900 */
[----:B------:R-:W-:Y:S02]  /*03f0*/  IMAD.WIDE R20, R0, 0x4, R18 ;  /* 0x0000000400147825 */ /* 0x000fe400078e0212 */
[----:B------:R-:W4:Y:S04]  /*0400*/  LDG.E.CONSTANT R18, desc[UR4][R18.64] ;  /* 0x0000000412127981 */ /* 0x000f28000c1e9900 */
[----:B------:R-:W5:Y:S01]  /*0410*/  LDG.E.CONSTANT R20, desc[UR4][R20.64] ;  /* 0x0000000414147981 */ /* 0x000f62000c1e9900 */
[----:B------:R-:W-:-:S04]  /*0420*/  IMAD.WIDE R8, R7, 0x4, R2 ;  /* 0x0000000407087825 */ /* 0x000fc800078e0202 */
[----:B------:R-:W-:-:S04]  /*0430*/  IMAD.WIDE R10, R0, 0x4, R8 ;  /* 0x00000004000a7825 */ /* 0x000fc800078e0208 */
[----:B------:R-:W-:-:S04]  /*0440*/  IMAD.WIDE R12, R0, 0x4, R10 ;  /* 0x00000004000c7825 */ /* 0x000fc800078e020a */
[C---:B------:R-:W-:Y:S01]  /*0450*/  IMAD.WIDE R14, R0.reuse, 0x4, R12 ;  /* 0x00000004000e7825 */ /* 0x040fe200078e020c */
[----:B------:R-:W-:-:S04]  /*0460*/  LEA R7, R0, R7, 0x2 ;  /* 0x0000000700077211 */ /* 0x000fc800078e10ff */
[----:B------:R-:W-:Y:S01]  /*0470*/  ISETP.GE.AND P0, PT, R7, UR6, PT ;  /* 0x0000000607007c0c */ /* 0x000fe2000bf06270 */
[----:B--2---:R-:W-:Y:S01]  /*0480*/  FMUL R29, R22, R22 ;  /* 0x00000016161d7220 */ /* 0x004fe20000400000 */
[----:B---3--:R-:W-:-:S04]  /*0490*/  FMUL R25, R16, R16 ;  /* 0x0000001010197220 */ /* 0x008fc80000400000 */
[----:B------:R0:W-:Y:S01]  /*04a0*/  STG.E desc[UR4][R8.64], R29 ;  /* 0x0000001d08007986 */ /* 0x0001e2000c101904 */
[----:B----4-:R-:W-:-:S03]  /*04b0*/  FMUL R27, R18, R18 ;  /* 0x00000012121b7220 */ /* 0x010fc60000400000 */
[----:B------:R0:W-:Y:S01]  /*04c0*/  STG.E desc[UR4][R10.64], R25 ;  /* 0x000000190a007986 */ /* 0x0001e2000c101904 */
[----:B-----5:R-:W-:-:S03]  /*04d0*/  FMUL R23, R20, R20 ;  /* 0x0000001414177220 */ /* 0x020fc60000400000 */
[----:B------:R0:W-:Y:S04]  /*04e0*/  STG.E desc[UR4][R12.64], R27 ;  /* 0x0000001b0c007986 */ /* 0x0001e8000c101904 */
[----:B------:R0:W-:Y:S01]  /*04f0*/  STG.E desc[UR4][R14.64], R23 ;  /* 0x000000170e007986 */ /* 0x0001e2000c101904 */
[----:B------:R-:W-:Y:S05]  /*0500*/  @!P0 BRA `(.L_x_3) ;  /* 0xfffffffc00a48947 */ /* 0x000fea000383ffff */
[----:B------:R-:W-:Y:S05]  /*0510*/  EXIT ;  /* 0x000000000000794d */ /* 0x000fea0003800000 */
.L_x_4:
[----:B------:R-:W-:-:S00]  /*0520*/  BRA `(.L_x_4) ;  /* 0xfffffffc00fc7947 */ /* 0x000fc0000383ffff */
[----:B------:R-:W-:-:S00]  /*0530*/  NOP ;  /* 0x0000000000007918 */ /* 0x000fc00000000000 */
        /* <DEDUP_REMOVED lines=12> */
.L_x_5:


//--------------------- .nv.shared.reserved.0     --------------------------
	.section	.nv.shared.reserved.0,"aw",@nobits
	.weak		__nv_reservedSMEM_offset_0_alias
	.size		__nv_reservedSMEM_offset_0_alias, 0, 64
	.other		__nv_reservedSMEM_offset_0_alias,@"STO_CUDA_RESERVED_SHARED STV_DEFAULT"
__nv_reservedSMEM_offset_0_alias:
	.zero		0
	.zero		64


//--------------------- .nv.constant0._Z6squarePKfPfi --------------------------
	.section	.nv.constant0._Z6squarePKfPfi,"a",@progbits
	.sectionflags	@""
	.align	4
.nv.constant0._Z6squarePKfPfi:
	.zero		916


//--------------------- SYMBOLS --------------------------

	.type		.nv.reservedSmem.offset0,@object
	.size		.nv.reservedSmem.offset0,0x4
